//
// Generated by NVIDIA NVVM Compiler
//
// Compiler Build ID: CL-36424714
// Cuda compilation tools, release 13.0, V13.0.88
// Based on NVVM 20.0.0
//

.version 9.0
.target sm_100
.address_size 64

	// .globl	_Z7dkernelPj

.visible .entry _Z7dkernelPj(
	.param .u64 .ptr .align 1 _Z7dkernelPj_param_0
)
{
	.reg .b32 	%r<5>;
	.reg .b64 	%rd<5>;

	ld.param.u64 	%rd1, [_Z7dkernelPj_param_0];
	cvta.to.global.u64 	%rd2, %rd1;
	mov.u32 	%r1, %ctaid.x;
	mov.u32 	%r2, %ntid.x;
	mov.u32 	%r3, %tid.x;
	mad.lo.s32 	%r4, %r1, %r2, %r3;
	mul.wide.u32 	%rd3, %r4, 4;
	add.s64 	%rd4, %rd2, %rd3;
	st.global.u32 	[%rd4], %r4;
	ret;

}


// ===== COMPILED SASS (sm_100) =====

	.target	sm_100

	.elftype	@"ET_EXEC"


//--------------------- .note.nv.tkinfo           --------------------------
	.section	.note.nv.tkinfo,"",@"SHT_NOTE"
	.sectionflags	@"SHF_NOTE_NV_TKINFO"
	.tkinfo
        /*0018*/ 	.word	0x00000002
        /*0030*/ 	.string	""
        /*0030*/ 	.string	"ptxas"
        /*0030*/ 	.string	"Cuda compilation tools, release 13.0, V13.0.88"
        /*0030*/ 	.string	"Build cuda_13.0.r13.0/compiler.36424714_0"
        /*0030*/ 	.string	"-arch sm_100 -m 64 "



//--------------------- .note.nv.cuinfo           --------------------------
	.section	.note.nv.cuinfo,"",@"SHT_NOTE"
	.sectionflags	@"SHF_NOTE_NV_CUINFO"
        /*0018*/ 	.short	0x0002
        /*001a*/ 	.short	0x0064
        /*001c*/ 	.short	0x0082
	.zero		2


//--------------------- .nv.info                  --------------------------
	.section	.nv.info,"",@"SHT_CUDA_INFO"
	.align	4


	//----- nvinfo : EIATTR_REGCOUNT
	.align		4
        /*0000*/ 	.byte	0x04, 0x2f
        /*0002*/ 	.short	(.L_1 - .L_0)
	.align		4
.L_0:
        /*0004*/ 	.word	index@(_Z7dkernelPj)
        /*0008*/ 	.word	0x00000008


	//----- nvinfo : EIATTR_FRAME_SIZE
	.align		4
.L_1:
        /*000c*/ 	.byte	0x04, 0x11
        /*000e*/ 	.short	(.L_3 - .L_2)
	.align		4
.L_2:
        /*0010*/ 	.word	index@(_Z7dkernelPj)
        /*0014*/ 	.word	0x00000000


	//----- nvinfo : EIATTR_MIN_STACK_SIZE
	.align		4
.L_3:
        /*0018*/ 	.byte	0x04, 0x12
        /*001a*/ 	.short	(.L_5 - .L_4)
	.align		4
.L_4:
        /*001c*/ 	.word	index@(_Z7dkernelPj)
        /*0020*/ 	.word	0x00000000
.L_5:


//--------------------- .nv.compat                --------------------------
	.section	.nv.compat,"",@"SHT_CUDA_COMPAT_INFO"
	.align	4
        /*0000*/ 	.byte	0x02, 0x09, 0x00, 0x00, 0x02, 0x02, 0x01, 0x00, 0x02, 0x05, 0x05, 0x00, 0x03, 0x07, 0x01, 0x01
        /*0010*/ 	.byte	0x02, 0x03, 0x00, 0x00, 0x02, 0x06, 0x01, 0x00, 0x04, 0x0b, 0x08, 0x00, 0x09, 0x00, 0x00, 0x00
        /*0020*/ 	.byte	0x00, 0x00, 0x00, 0x00


//--------------------- .nv.info._Z7dkernelPj     --------------------------
	.section	.nv.info._Z7dkernelPj,"",@"SHT_CUDA_INFO"
	.sectionflags	@""
	.align	4


	//----- nvinfo : EIATTR_CUDA_API_VERSION
	.align		4
        /*0000*/ 	.byte	0x04, 0x37
        /*0002*/ 	.short	(.L_7 - .L_6)
.L_6:
        /*0004*/ 	.word	0x00000082


	//----- nvinfo : EIATTR_KPARAM_INFO
	.align		4
.L_7:
        /*0008*/ 	.byte	0x04, 0x17
        /*000a*/ 	.short	(.L_9 - .L_8)
.L_8:
        /*000c*/ 	.word	0x00000000
        /*0010*/ 	.short	0x0000
        /*0012*/ 	.short	0x0000
        /*0014*/ 	.byte	0x00, 0xf5, 0x21, 0x00


	//----- nvinfo : EIATTR_SPARSE_MMA_MASK
	.align		4
.L_9:
        /*0018*/ 	.byte	0x03, 0x50
        /*001a*/ 	.short	0x0000


	//----- nvinfo : EIATTR_MAXREG_COUNT
	.align		4
        /*001c*/ 	.byte	0x03, 0x1b
        /*001e*/ 	.short	0x00ff


	//----- nvinfo : EIATTR_MERCURY_ISA_VERSION
	.align		4
        /*0020*/ 	.byte	0x03, 0x5f
        /*0022*/ 	.short	0x0101


	//----- nvinfo : EIATTR_VRC_CTA_INIT_COUNT
	.align		4
        /*0024*/ 	.byte	0x02, 0x4a
	.zero		1
	.zero		1


	//----- nvinfo : EIATTR_EXIT_INSTR_OFFSETS
	.align		4
        /*0028*/ 	.byte	0x04, 0x1c
        /*002a*/ 	.short	(.L_11 - .L_10)


	//   ....[0]....
.L_10:
        /*002c*/ 	.word	0x00000090


	//----- nvinfo : EIATTR_CBANK_PARAM_SIZE
	.align		4
.L_11:
        /*0030*/ 	.byte	0x03, 0x19
        /*0032*/ 	.short	0x0008


	//----- nvinfo : EIATTR_PARAM_CBANK
	.align		4
        /*0034*/ 	.byte	0x04, 0x0a
        /*0036*/ 	.short	(.L_13 - .L_12)
	.align		4
.L_12:
        /*0038*/ 	.word	index@(.nv.constant0._Z7dkernelPj)
        /*003c*/ 	.short	0x0380
        /*003e*/ 	.short	0x0008


	//----- nvinfo : EIATTR_SW_WAR
	.align		4
.L_13:
        /*0040*/ 	.byte	0x04, 0x36
        /*0042*/ 	.short	(.L_15 - .L_14)
.L_14:
        /*0044*/ 	.word	0x00000008
.L_15:


//--------------------- .nv.callgraph             --------------------------
	.section	.nv.callgraph,"",@"SHT_CUDA_CALLGRAPH"
	.align	4
	.sectionentsize	8
	.align		4
        /*0000*/ 	.word	0x00000000
	.align		4
        /*0004*/ 	.word	0xffffffff
	.align		4
        /*0008*/ 	.word	0x00000000
	.align		4
        /*000c*/ 	.word	0xfffffffe
	.align		4
        /*0010*/ 	.word	0x00000000
	.align		4
        /*0014*/ 	.word	0xfffffffd
	.align		4
        /*0018*/ 	.word	0x00000000
	.align		4
        /*001c*/ 	.word	0xfffffffc


//--------------------- .text._Z7dkernelPj        --------------------------
	.section	.text._Z7dkernelPj,"ax",@progbits
	.align	128
        .global         _Z7dkernelPj
        .type           _Z7dkernelPj,@function
        .size           _Z7dkernelPj,(.L_x_1 - _Z7dkernelPj)
        .other          _Z7dkernelPj,@"STO_CUDA_ENTRY STV_DEFAULT"
_Z7dkernelPj:
.text._Z7dkernelPj:
[----:B------:R-:W-:Y:S01]  /*0000*/  LDC R1, c[0x0][0x37c] ;  /* 0x0000df00ff017b82 */ /* 0x000fe20000000800 */
[----:B------:R-:W0:Y:S07]  /*0010*/  S2R R0, SR_TID.X ;  /* 0x0000000000007919 */ /* 0x000e2e0000002100 */
[----:B------:R-:W0:Y:S01]  /*0020*/  S2UR UR6, SR_CTAID.X ;  /* 0x00000000000679c3 */ /* 0x000e220000002500 */
[----:B------:R-:W1:Y:S07]  /*0030*/  LDCU.64 UR4, c[0x0][0x358] ;  /* 0x00006b00ff0477ac */ /* 0x000e6e0008000a00 */
[----:B------:R-:W0:Y:S08]  /*0040*/  LDC R5, c[0x0][0x360] ;  /* 0x0000d800ff057b82 */ /* 0x000e300000000800 */
[----:B------:R-:W2:Y:S01]  /*0050*/  LDC.64 R2, c[0x0][0x380] ;  /* 0x0000e000ff027b82 */ /* 0x000ea20000000a00 */
[----:B0-----:R-:W-:-:S04]  /*0060*/  IMAD R5, R5, UR6, R0 ;  /* 0x0000000605057c24 */ /* 0x001fc8000f8e0200 */
[----:B--2---:R-:W-:-:S05]  /*0070*/  IMAD.WIDE.U32 R2, R5, 0x4, R2 ;  /* 0x0000000405027825 */ /* 0x004fca00078e0002 */
[----:B-1----:R-:W-:Y:S01]  /*0080*/  STG.E desc[UR4][R2.64], R5 ;  /* 0x0000000502007986 */ /* 0x002fe2000c101904 */
[----:B------:R-:W-:Y:S05]  /*0090*/  EXIT ;  /* 0x000000000000794d */ /* 0x000fea0003800000 */
.L_x_0:
[----:B------:R-:W-:-:S00]  /*00a0*/  BRA `(.L_x_0) ;  /* 0xfffffffc00fc7947 */ /* 0x000fc0000383ffff */
[----:B------:R-:W-:-:S00]  /*00b0*/  NOP ;  /* 0x0000000000007918 */ /* 0x000fc00000000000 */
        /* <DEDUP_REMOVED lines=12> */
.L_x_1:


//--------------------- .nv.shared.reserved.0     --------------------------
	.section	.nv.shared.reserved.0,"aw",@nobits
	.weak		__nv_reservedSMEM_offset_0_alias
	.size		__nv_reservedSMEM_offset_0_alias, 0, 64
	.other		__nv_reservedSMEM_offset_0_alias,@"STO_CUDA_RESERVED_SHARED STV_DEFAULT"
__nv_reservedSMEM_offset_0_alias:
	.zero		0
	.zero		64


//--------------------- .nv.constant0._Z7dkernelPj --------------------------
	.section	.nv.constant0._Z7dkernelPj,"a",@progbits
	.sectionflags	@""
	.align	4
.nv.constant0._Z7dkernelPj:
	.zero		904


//--------------------- SYMBOLS --------------------------

	.type		.nv.reservedSmem.offset0,@object
	.size		.nv.reservedSmem.offset0,0x4
